//
// Generated by NVIDIA NVVM Compiler
//
// Compiler Build ID: CL-36424714
// Cuda compilation tools, release 13.0, V13.0.88
// Based on NVVM 20.0.0
//

.version 9.0
.target sm_100
.address_size 64

	// .globl	_Z14particleKernelP8ParticlemlP17curandStateXORWOWm
.global .align 4 .b8 precalc_xorwow_matrix[102400];
.global .align 4 .b8 precalc_xorwow_offset_matrix[102400];
.global .align 4 .b8 mrg32k3aM1[2304];
.global .align 4 .b8 mrg32k3aM2[2304];
.global .align 4 .b8 mrg32k3aM1SubSeq[2016];
.global .align 4 .b8 mrg32k3aM2SubSeq[2016];
.global .align 4 .b8 mrg32k3aM1Seq[2304];
.global .align 4 .b8 mrg32k3aM2Seq[2304];
.const .align 8 .b8 __cr_lgamma_table[72];

.visible .entry _Z14particleKernelP8ParticlemlP17curandStateXORWOWm(
	.param .u64 .ptr .align 1 _Z14particleKernelP8ParticlemlP17curandStateXORWOWm_param_0,
	.param .u64 _Z14particleKernelP8ParticlemlP17curandStateXORWOWm_param_1,
	.param .u64 _Z14particleKernelP8ParticlemlP17curandStateXORWOWm_param_2,
	.param .u64 .ptr .align 1 _Z14particleKernelP8ParticlemlP17curandStateXORWOWm_param_3,
	.param .u64 _Z14particleKernelP8ParticlemlP17curandStateXORWOWm_param_4
)
{
	.reg .pred 	%p<10>;
	.reg .b32 	%r<9>;
	.reg .b32 	%f<100>;
	.reg .b64 	%rd<36>;

	ld.param.u64 	%rd16, [_Z14particleKernelP8ParticlemlP17curandStateXORWOWm_param_0];
	ld.param.u64 	%rd18, [_Z14particleKernelP8ParticlemlP17curandStateXORWOWm_param_1];
	ld.param.u64 	%rd17, [_Z14particleKernelP8ParticlemlP17curandStateXORWOWm_param_4];
	mov.u32 	%r1, %ctaid.x;
	mov.u32 	%r2, %ntid.x;
	mov.u32 	%r3, %tid.x;
	mad.lo.s32 	%r4, %r1, %r2, %r3;
	cvt.s64.s32 	%rd1, %r4;
	setp.le.u64 	%p1, %rd18, %rd1;
	setp.eq.s64 	%p2, %rd17, 0;
	or.pred  	%p3, %p1, %p2;
	@%p3 bra 	$L__BB0_7;
	cvta.to.global.u64 	%rd20, %rd16;
	mad.lo.s64 	%rd21, %rd1, 24, %rd20;
	add.s64 	%rd2, %rd21, 12;
	ld.global.f32 	%f94, [%rd21+12];
	ld.global.f32 	%f95, [%rd21+16];
	ld.global.f32 	%f96, [%rd21+20];
	ld.global.f32 	%f97, [%rd21];
	ld.global.f32 	%f98, [%rd21+4];
	ld.global.f32 	%f99, [%rd21+8];
	add.s64 	%rd22, %rd17, -1;
	and.b64  	%rd34, %rd17, 3;
	setp.lt.u64 	%p4, %rd22, 3;
	mov.b64 	%rd35, 0;
	@%p4 bra 	$L__BB0_4;
	and.b64  	%rd35, %rd17, -4;
	mov.b64 	%rd30, 0;
	mov.u64 	%rd31, %rd35;
	mov.u64 	%rd32, %rd30;
$L__BB0_3:
	shr.u64 	%rd24, %rd32, 2;
	mul.hi.u64 	%rd25, %rd24, 2951479051793528259;
	shr.u64 	%rd26, %rd25, 2;
	mad.lo.s64 	%rd27, %rd26, 100, %rd30;
	setp.eq.s64 	%p5, %rd27, 0;
	selp.f32 	%f50, 0f3DCCCCCD, 0f00000000, %p5;
	add.f32 	%f51, %f50, %f94;
	add.f32 	%f52, %f50, %f95;
	add.f32 	%f53, %f50, %f96;
	add.f32 	%f54, %f97, %f51;
	add.f32 	%f55, %f98, %f52;
	add.f32 	%f56, %f99, %f53;
	add.f32 	%f57, %f51, 0f00000000;
	add.f32 	%f58, %f52, 0f00000000;
	add.f32 	%f59, %f53, 0f00000000;
	add.f32 	%f60, %f54, %f57;
	add.f32 	%f61, %f55, %f58;
	add.f32 	%f62, %f56, %f59;
	add.f32 	%f63, %f57, 0f00000000;
	add.f32 	%f64, %f58, 0f00000000;
	add.f32 	%f65, %f59, 0f00000000;
	add.f32 	%f66, %f60, %f63;
	add.f32 	%f67, %f61, %f64;
	add.f32 	%f68, %f62, %f65;
	add.f32 	%f94, %f63, 0f00000000;
	add.f32 	%f95, %f64, 0f00000000;
	add.f32 	%f96, %f65, 0f00000000;
	add.f32 	%f97, %f66, %f94;
	add.f32 	%f98, %f67, %f95;
	add.f32 	%f99, %f68, %f96;
	add.s64 	%rd32, %rd32, 4;
	add.s64 	%rd31, %rd31, -4;
	add.s64 	%rd30, %rd30, -4;
	setp.ne.s64 	%p6, %rd31, 0;
	@%p6 bra 	$L__BB0_3;
$L__BB0_4:
	setp.eq.s64 	%p7, %rd34, 0;
	@%p7 bra 	$L__BB0_6;
$L__BB0_5:
	.pragma "nounroll";
	mul.lo.s64 	%rd28, %rd35, -8116567392432202711;
	mov.b64 	{%r5, %r6}, %rd28;
	shf.r.wrap.b32 	%r7, %r6, %r5, 2;
	shf.r.wrap.b32 	%r8, %r5, %r6, 2;
	mov.b64 	%rd29, {%r8, %r7};
	setp.lt.u64 	%p8, %rd29, 184467440737095517;
	selp.f32 	%f69, 0f3DCCCCCD, 0f00000000, %p8;
	add.f32 	%f94, %f69, %f94;
	add.f32 	%f95, %f69, %f95;
	add.f32 	%f96, %f69, %f96;
	add.f32 	%f97, %f97, %f94;
	add.f32 	%f98, %f98, %f95;
	add.f32 	%f99, %f99, %f96;
	add.s64 	%rd35, %rd35, 1;
	add.s64 	%rd34, %rd34, -1;
	setp.ne.s64 	%p9, %rd34, 0;
	@%p9 bra 	$L__BB0_5;
$L__BB0_6:
	st.global.f32 	[%rd2], %f94;
	st.global.f32 	[%rd2+4], %f95;
	st.global.f32 	[%rd2+8], %f96;
	st.global.f32 	[%rd2+-12], %f97;
	st.global.f32 	[%rd2+-8], %f98;
	st.global.f32 	[%rd2+-4], %f99;
$L__BB0_7:
	ret;

}
	// .globl	_Z12simpleKernelP8ParticlemlP17curandStateXORWOWm
.visible .entry _Z12simpleKernelP8ParticlemlP17curandStateXORWOWm(
	.param .u64 .ptr .align 1 _Z12simpleKernelP8ParticlemlP17curandStateXORWOWm_param_0,
	.param .u64 _Z12simpleKernelP8ParticlemlP17curandStateXORWOWm_param_1,
	.param .u64 _Z12simpleKernelP8ParticlemlP17curandStateXORWOWm_param_2,
	.param .u64 .ptr .align 1 _Z12simpleKernelP8ParticlemlP17curandStateXORWOWm_param_3,
	.param .u64 _Z12simpleKernelP8ParticlemlP17curandStateXORWOWm_param_4
)
{
	.reg .pred 	%p<3>;
	.reg .b32 	%r<9>;
	.reg .b32 	%f<14>;
	.reg .b64 	%rd<9>;

	ld.param.u64 	%rd2, [_Z12simpleKernelP8ParticlemlP17curandStateXORWOWm_param_0];
	ld.param.u64 	%rd4, [_Z12simpleKernelP8ParticlemlP17curandStateXORWOWm_param_1];
	ld.param.u64 	%rd3, [_Z12simpleKernelP8ParticlemlP17curandStateXORWOWm_param_4];
	mov.u32 	%r1, %ctaid.x;
	mov.u32 	%r2, %ntid.x;
	mov.u32 	%r3, %tid.x;
	mad.lo.s32 	%r4, %r1, %r2, %r3;
	cvt.s64.s32 	%rd1, %r4;
	setp.le.u64 	%p1, %rd4, %rd1;
	@%p1 bra 	$L__BB1_2;
	cvta.to.global.u64 	%rd5, %rd2;
	mad.lo.s64 	%rd6, %rd1, 24, %rd5;
	ld.global.f32 	%f1, [%rd6+12];
	ld.global.f32 	%f2, [%rd6+16];
	ld.global.f32 	%f3, [%rd6+20];
	mul.lo.s64 	%rd7, %rd3, -8116567392432202711;
	mov.b64 	{%r5, %r6}, %rd7;
	shf.r.wrap.b32 	%r7, %r6, %r5, 2;
	shf.r.wrap.b32 	%r8, %r5, %r6, 2;
	mov.b64 	%rd8, {%r8, %r7};
	setp.lt.u64 	%p2, %rd8, 184467440737095517;
	selp.f32 	%f4, 0f3DCCCCCD, 0f00000000, %p2;
	add.f32 	%f5, %f4, %f1;
	add.f32 	%f6, %f4, %f2;
	add.f32 	%f7, %f4, %f3;
	st.global.f32 	[%rd6+12], %f5;
	st.global.f32 	[%rd6+16], %f6;
	st.global.f32 	[%rd6+20], %f7;
	ld.global.f32 	%f8, [%rd6];
	ld.global.f32 	%f9, [%rd6+4];
	ld.global.f32 	%f10, [%rd6+8];
	add.f32 	%f11, %f8, %f5;
	add.f32 	%f12, %f9, %f6;
	add.f32 	%f13, %f10, %f7;
	st.global.f32 	[%rd6], %f11;
	st.global.f32 	[%rd6+4], %f12;
	st.global.f32 	[%rd6+8], %f13;
$L__BB1_2:
	ret;

}


// ===== COMPILED SASS (sm_100) =====

	.target	sm_100

	.elftype	@"ET_EXEC"


//--------------------- .note.nv.tkinfo           --------------------------
	.section	.note.nv.tkinfo,"",@"SHT_NOTE"
	.sectionflags	@"SHF_NOTE_NV_TKINFO"
	.tkinfo
        /*0018*/ 	.word	0x00000002
        /*0030*/ 	.string	""
        /*0030*/ 	.string	"ptxas"
        /*0030*/ 	.string	"Cuda compilation tools, release 13.0, V13.0.88"
        /*0030*/ 	.string	"Build cuda_13.0.r13.0/compiler.36424714_0"
        /*0030*/ 	.string	"-arch sm_100 -m 64 "



//--------------------- .note.nv.cuinfo           --------------------------
	.section	.note.nv.cuinfo,"",@"SHT_NOTE"
	.sectionflags	@"SHF_NOTE_NV_CUINFO"
        /*0018*/ 	.short	0x0002
        /*001a*/ 	.short	0x0064
        /*001c*/ 	.short	0x0082
	.zero		2


//--------------------- .nv.info                  --------------------------
	.section	.nv.info,"",@"SHT_CUDA_INFO"
	.align	4


	//----- nvinfo : EIATTR_REGCOUNT
	.align		4
        /*0000*/ 	.byte	0x04, 0x2f
        /*0002*/ 	.short	(.L_10 - .L_9)
	.align		4
.L_9:
        /*0004*/ 	.word	index@(_Z14particleKernelP8ParticlemlP17curandStateXORWOWm)
        /*0008*/ 	.word	0x00000010


	//----- nvinfo : EIATTR_FRAME_SIZE
	.align		4
.L_10:
        /*000c*/ 	.byte	0x04, 0x11
        /*000e*/ 	.short	(.L_12 - .L_11)
	.align		4
.L_11:
        /*0010*/ 	.word	index@(_Z14particleKernelP8ParticlemlP17curandStateXORWOWm)
        /*0014*/ 	.word	0x00000000


	//----- nvinfo : EIATTR_REGCOUNT
	.align		4
.L_12:
        /*0018*/ 	.byte	0x04, 0x2f
        /*001a*/ 	.short	(.L_14 - .L_13)
	.align		4
.L_13:
        /*001c*/ 	.word	index@(_Z12simpleKernelP8ParticlemlP17curandStateXORWOWm)
        /*0020*/ 	.word	0x00000012


	//----- nvinfo : EIATTR_FRAME_SIZE
	.align		4
.L_14:
        /*0024*/ 	.byte	0x04, 0x11
        /*0026*/ 	.short	(.L_16 - .L_15)
	.align		4
.L_15:
        /*0028*/ 	.word	index@(_Z12simpleKernelP8ParticlemlP17curandStateXORWOWm)
        /*002c*/ 	.word	0x00000000


	//----- nvinfo : EIATTR_MIN_STACK_SIZE
	.align		4
.L_16:
        /*0030*/ 	.byte	0x04, 0x12
        /*0032*/ 	.short	(.L_18 - .L_17)
	.align		4
.L_17:
        /*0034*/ 	.word	index@(_Z12simpleKernelP8ParticlemlP17curandStateXORWOWm)
        /*0038*/ 	.word	0x00000000


	//----- nvinfo : EIATTR_MIN_STACK_SIZE
	.align		4
.L_18:
        /*003c*/ 	.byte	0x04, 0x12
        /*003e*/ 	.short	(.L_20 - .L_19)
	.align		4
.L_19:
        /*0040*/ 	.word	index@(_Z14particleKernelP8ParticlemlP17curandStateXORWOWm)
        /*0044*/ 	.word	0x00000000
.L_20:


//--------------------- .nv.compat                --------------------------
	.section	.nv.compat,"",@"SHT_CUDA_COMPAT_INFO"
	.align	4
        /*0000*/ 	.byte	0x02, 0x09, 0x00, 0x00, 0x02, 0x02, 0x01, 0x00, 0x02, 0x05, 0x05, 0x00, 0x03, 0x07, 0x01, 0x01
        /*0010*/ 	.byte	0x02, 0x03, 0x00, 0x00, 0x02, 0x06, 0x01, 0x00, 0x04, 0x0b, 0x08, 0x00, 0x09, 0x00, 0x00, 0x00
        /*0020*/ 	.byte	0x00, 0x00, 0x00, 0x00


//--------------------- .nv.info._Z12simpleKernelP8ParticlemlP17curandStateXORWOWm --------------------------
	.section	.nv.info._Z12simpleKernelP8ParticlemlP17curandStateXORWOWm,"",@"SHT_CUDA_INFO"
	.sectionflags	@""
	.align	4


	//----- nvinfo : EIATTR_CUDA_API_VERSION
	.align		4
        /*0000*/ 	.byte	0x04, 0x37
        /*0002*/ 	.short	(.L_22 - .L_21)
.L_21:
        /*0004*/ 	.word	0x00000082


	//----- nvinfo : EIATTR_KPARAM_INFO
	.align		4
.L_22:
        /*0008*/ 	.byte	0x04, 0x17
        /*000a*/ 	.short	(.L_24 - .L_23)
.L_23:
        /*000c*/ 	.word	0x00000000
        /*0010*/ 	.short	0x0004
        /*0012*/ 	.short	0x0020
        /*0014*/ 	.byte	0x00, 0xf0, 0x21, 0x00


	//----- nvinfo : EIATTR_KPARAM_INFO
	.align		4
.L_24:
        /*0018*/ 	.byte	0x04, 0x17
        /*001a*/ 	.short	(.L_26 - .L_25)
.L_25:
        /*001c*/ 	.word	0x00000000
        /*0020*/ 	.short	0x0003
        /*0022*/ 	.short	0x0018
        /*0024*/ 	.byte	0x00, 0xf5, 0x21, 0x00


	//----- nvinfo : EIATTR_KPARAM_INFO
	.align		4
.L_26:
        /*0028*/ 	.byte	0x04, 0x17
        /*002a*/ 	.short	(.L_28 - .L_27)
.L_27:
        /*002c*/ 	.word	0x00000000
        /*0030*/ 	.short	0x0002
        /*0032*/ 	.short	0x0010
        /*0034*/ 	.byte	0x00, 0xf0, 0x21, 0x00


	//----- nvinfo : EIATTR_KPARAM_INFO
	.align		4
.L_28:
        /*0038*/ 	.byte	0x04, 0x17
        /*003a*/ 	.short	(.L_30 - .L_29)
.L_29:
        /*003c*/ 	.word	0x00000000
        /*0040*/ 	.short	0x0001
        /*0042*/ 	.short	0x0008
        /*0044*/ 	.byte	0x00, 0xf0, 0x21, 0x00


	//----- nvinfo : EIATTR_KPARAM_INFO
	.align		4
.L_30:
        /*0048*/ 	.byte	0x04, 0x17
        /*004a*/ 	.short	(.L_32 - .L_31)
.L_31:
        /*004c*/ 	.word	0x00000000
        /*0050*/ 	.short	0x0000
        /*0052*/ 	.short	0x0000
        /*0054*/ 	.byte	0x00, 0xf5, 0x21, 0x00


	//----- nvinfo : EIATTR_SPARSE_MMA_MASK
	.align		4
.L_32:
        /*0058*/ 	.byte	0x03, 0x50
        /*005a*/ 	.short	0x0000


	//----- nvinfo : EIATTR_MAXREG_COUNT
	.align		4
        /*005c*/ 	.byte	0x03, 0x1b
        /*005e*/ 	.short	0x00ff


	//----- nvinfo : EIATTR_MERCURY_ISA_VERSION
	.align		4
        /*0060*/ 	.byte	0x03, 0x5f
        /*0062*/ 	.short	0x0101


	//----- nvinfo : EIATTR_VRC_CTA_INIT_COUNT
	.align		4
        /*0064*/ 	.byte	0x02, 0x4a
	.zero		1
	.zero		1


	//----- nvinfo : EIATTR_EXIT_INSTR_OFFSETS
	.align		4
        /*0068*/ 	.byte	0x04, 0x1c
        /*006a*/ 	.short	(.L_34 - .L_33)


	//   ....[0]....
.L_33:
        /*006c*/ 	.word	0x00000090


	//   ....[1]....
        /*0070*/ 	.word	0x000002b0


	//----- nvinfo : EIATTR_CBANK_PARAM_SIZE
	.align		4
.L_34:
        /*0074*/ 	.byte	0x03, 0x19
        /*0076*/ 	.short	0x0028


	//----- nvinfo : EIATTR_PARAM_CBANK
	.align		4
        /*0078*/ 	.byte	0x04, 0x0a
        /*007a*/ 	.short	(.L_36 - .L_35)
	.align		4
.L_35:
        /*007c*/ 	.word	index@(.nv.constant0._Z12simpleKernelP8ParticlemlP17curandStateXORWOWm)
        /*0080*/ 	.short	0x0380
        /*0082*/ 	.short	0x0028


	//----- nvinfo : EIATTR_SW_WAR
	.align		4
.L_36:
        /*0084*/ 	.byte	0x04, 0x36
        /*0086*/ 	.short	(.L_38 - .L_37)
.L_37:
        /*0088*/ 	.word	0x00000008
.L_38:


//--------------------- .nv.info._Z14particleKernelP8ParticlemlP17curandStateXORWOWm --------------------------
	.section	.nv.info._Z14particleKernelP8ParticlemlP17curandStateXORWOWm,"",@"SHT_CUDA_INFO"
	.sectionflags	@""
	.align	4


	//----- nvinfo : EIATTR_CUDA_API_VERSION
	.align		4
        /*0000*/ 	.byte	0x04, 0x37
        /*0002*/ 	.short	(.L_40 - .L_39)
.L_39:
        /*0004*/ 	.word	0x00000082


	//----- nvinfo : EIATTR_KPARAM_INFO
	.align		4
.L_40:
        /*0008*/ 	.byte	0x04, 0x17
        /*000a*/ 	.short	(.L_42 - .L_41)
.L_41:
        /*000c*/ 	.word	0x00000000
        /*0010*/ 	.short	0x0004
        /*0012*/ 	.short	0x0020
        /*0014*/ 	.byte	0x00, 0xf0, 0x21, 0x00


	//----- nvinfo : EIATTR_KPARAM_INFO
	.align		4
.L_42:
        /*0018*/ 	.byte	0x04, 0x17
        /*001a*/ 	.short	(.L_44 - .L_43)
.L_43:
        /*001c*/ 	.word	0x00000000
        /*0020*/ 	.short	0x0003
        /*0022*/ 	.short	0x0018
        /*0024*/ 	.byte	0x00, 0xf5, 0x21, 0x00


	//----- nvinfo : EIATTR_KPARAM_INFO
	.align		4
.L_44:
        /*0028*/ 	.byte	0x04, 0x17
        /*002a*/ 	.short	(.L_46 - .L_45)
.L_45:
        /*002c*/ 	.word	0x00000000
        /*0030*/ 	.short	0x0002
        /*0032*/ 	.short	0x0010
        /*0034*/ 	.byte	0x00, 0xf0, 0x21, 0x00


	//----- nvinfo : EIATTR_KPARAM_INFO
	.align		4
.L_46:
        /*0038*/ 	.byte	0x04, 0x17
        /*003a*/ 	.short	(.L_48 - .L_47)
.L_47:
        /*003c*/ 	.word	0x00000000
        /*0040*/ 	.short	0x0001
        /*0042*/ 	.short	0x0008
        /*0044*/ 	.byte	0x00, 0xf0, 0x21, 0x00


	//----- nvinfo : EIATTR_KPARAM_INFO
	.align		4
.L_48:
        /*0048*/ 	.byte	0x04, 0x17
        /*004a*/ 	.short	(.L_50 - .L_49)
.L_49:
        /*004c*/ 	.word	0x00000000
        /*0050*/ 	.short	0x0000
        /*0052*/ 	.short	0x0000
        /*0054*/ 	.byte	0x00, 0xf5, 0x21, 0x00


	//----- nvinfo : EIATTR_SPARSE_MMA_MASK
	.align		4
.L_50:
        /*0058*/ 	.byte	0x03, 0x50
        /*005a*/ 	.short	0x0000


	//----- nvinfo : EIATTR_MAXREG_COUNT
	.align		4
        /*005c*/ 	.byte	0x03, 0x1b
        /*005e*/ 	.short	0x00ff


	//----- nvinfo : EIATTR_MERCURY_ISA_VERSION
	.align		4
        /*0060*/ 	.byte	0x03, 0x5f
        /*0062*/ 	.short	0x0101


	//----- nvinfo : EIATTR_VRC_CTA_INIT_COUNT
	.align		4
        /*0064*/ 	.byte	0x02, 0x4a
	.zero		1
	.zero		1


	//----- nvinfo : EIATTR_EXIT_INSTR_OFFSETS
	.align		4
        /*0068*/ 	.byte	0x04, 0x1c
        /*006a*/ 	.short	(.L_52 - .L_51)


	//   ....[0]....
.L_51:
        /*006c*/ 	.word	0x000000c0


	//   ....[1]....
        /*0070*/ 	.word	0x000007b0


	//----- nvinfo : EIATTR_CBANK_PARAM_SIZE
	.align		4
.L_52:
        /*0074*/ 	.byte	0x03, 0x19
        /*0076*/ 	.short	0x0028


	//----- nvinfo : EIATTR_PARAM_CBANK
	.align		4
        /*0078*/ 	.byte	0x04, 0x0a
        /*007a*/ 	.short	(.L_54 - .L_53)
	.align		4
.L_53:
        /*007c*/ 	.word	index@(.nv.constant0._Z14particleKernelP8ParticlemlP17curandStateXORWOWm)
        /*0080*/ 	.short	0x0380
        /*0082*/ 	.short	0x0028


	//----- nvinfo : EIATTR_SW_WAR
	.align		4
.L_54:
        /*0084*/ 	.byte	0x04, 0x36
        /*0086*/ 	.short	(.L_56 - .L_55)
.L_55:
        /*0088*/ 	.word	0x00000008
.L_56:


//--------------------- .nv.callgraph             --------------------------
	.section	.nv.callgraph,"",@"SHT_CUDA_CALLGRAPH"
	.align	4
	.sectionentsize	8
	.align		4
        /*0000*/ 	.word	0x00000000
	.align		4
        /*0004*/ 	.word	0xffffffff
	.align		4
        /*0008*/ 	.word	0x00000000
	.align		4
        /*000c*/ 	.word	0xfffffffe
	.align		4
        /*0010*/ 	.word	0x00000000
	.align		4
        /*0014*/ 	.word	0xfffffffd
	.align		4
        /*0018*/ 	.word	0x00000000
	.align		4
        /*001c*/ 	.word	0xfffffffc


//--------------------- .nv.constant4             --------------------------
	.section	.nv.constant4,"a",@progbits
	.align	8
	.align		8
.nv.constant4:
        /*0000*/ 	.dword	precalc_xorwow_matrix
	.align		8
        /*0008*/ 	.dword	precalc_xorwow_offset_matrix
	.align		8
        /*0010*/ 	.dword	mrg32k3aM1
	.align		8
        /*0018*/ 	.dword	mrg32k3aM2
	.align		8
        /*0020*/ 	.dword	mrg32k3aM1SubSeq
	.align		8
        /*0028*/ 	.dword	mrg32k3aM2SubSeq
	.align		8
        /*0030*/ 	.dword	mrg32k3aM1Seq
	.align		8
        /*0038*/ 	.dword	mrg32k3aM2Seq


//--------------------- .nv.constant3             --------------------------
	.section	.nv.constant3,"a",@progbits
	.align	8
.nv.constant3:
	.type		__cr_lgamma_table,@object
	.size		__cr_lgamma_table,(.L_8 - __cr_lgamma_table)
__cr_lgamma_table:
        /*0000*/ 	.byte	0x00, 0x00, 0x00, 0x00, 0x00, 0x00, 0x00, 0x00, 0x00, 0x00, 0x00, 0x00, 0x00, 0x00, 0x00, 0x00
        /*0010*/ 	.byte	0xef, 0x39, 0xfa, 0xfe, 0x42, 0x2e, 0xe6, 0x3f, 0x02, 0x20, 0x2a, 0xfa, 0x0b, 0xab, 0xfc, 0x3f
        /*0020*/ 	.byte	0xf9, 0x2c, 0x92, 0x7c, 0xa7, 0x6c, 0x09, 0x40, 0xc9, 0x79, 0x44, 0x3c, 0x64, 0x26, 0x13, 0x40
        /*0030*/ 	.byte	0xca, 0x01, 0xcf, 0x3a, 0x27, 0x51, 0x1a, 0x40, 0x30, 0xcc, 0x2d, 0xf3, 0xe1, 0x0c, 0x21, 0x40
        /*0040*/ 	.byte	0x0d, 0xb7, 0xfc, 0x82, 0x8e, 0x35, 0x25, 0x40
.L_8:


//--------------------- .text._Z12simpleKernelP8ParticlemlP17curandStateXORWOWm --------------------------
	.section	.text._Z12simpleKernelP8ParticlemlP17curandStateXORWOWm,"ax",@progbits
	.align	128
        .global         _Z12simpleKernelP8ParticlemlP17curandStateXORWOWm
        .type           _Z12simpleKernelP8ParticlemlP17curandStateXORWOWm,@function
        .size           _Z12simpleKernelP8ParticlemlP17curandStateXORWOWm,(.L_x_6 - _Z12simpleKernelP8ParticlemlP17curandStateXORWOWm)
        .other          _Z12simpleKernelP8ParticlemlP17curandStateXORWOWm,@"STO_CUDA_ENTRY STV_DEFAULT"
_Z12simpleKernelP8ParticlemlP17curandStateXORWOWm:
.text._Z12simpleKernelP8ParticlemlP17curandStateXORWOWm:
[----:B------:R-:W-:Y:S01]  /*0000*/  LDC R1, c[0x0][0x37c] ;  /* 0x0000df00ff017b82 */ /* 0x000fe20000000800 */
[----:B------:R-:W0:Y:S07]  /*0010*/  S2R R0, SR_TID.X ;  /* 0x0000000000007919 */ /* 0x000e2e0000002100 */
[----:B------:R-:W0:Y:S01]  /*0020*/  S2UR UR4, SR_CTAID.X ;  /* 0x00000000000479c3 */ /* 0x000e220000002500 */
[----:B------:R-:W1:Y:S07]  /*0030*/  LDCU.64 UR6, c[0x0][0x388] ;  /* 0x00007100ff0677ac */ /* 0x000e6e0008000a00 */
[----:B------:R-:W0:Y:S02]  /*0040*/  LDC R5, c[0x0][0x360] ;  /* 0x0000d800ff057b82 */ /* 0x000e240000000800 */
[----:B0-----:R-:W-:-:S05]  /*0050*/  IMAD R5, R5, UR4, R0 ;  /* 0x0000000405057c24 */ /* 0x001fca000f8e0200 */
[----:B-1----:R-:W-:Y:S02]  /*0060*/  ISETP.GE.U32.AND P0, PT, R5, UR6, PT ;  /* 0x0000000605007c0c */ /* 0x002fe4000bf06070 */
[----:B------:R-:W-:-:S04]  /*0070*/  SHF.R.S32.HI R0, RZ, 0x1f, R5 ;  /* 0x0000001fff007819 */ /* 0x000fc80000011405 */
[----:B------:R-:W-:-:S13]  /*0080*/  ISETP.GE.U32.AND.EX P0, PT, R0, UR7, PT, P0 ;  /* 0x0000000700007c0c */ /* 0x000fda000bf06100 */
[----:B------:R-:W-:Y:S05]  /*0090*/  @P0 EXIT ;  /* 0x000000000000094d */ /* 0x000fea0003800000 */
[----:B------:R-:W0:Y:S01]  /*00a0*/  LDC.64 R2, c[0x0][0x380] ;  /* 0x0000e000ff027b82 */ /* 0x000e220000000a00 */
[----:B------:R-:W1:Y:S01]  /*00b0*/  LDCU.64 UR4, c[0x0][0x358] ;  /* 0x00006b00ff0477ac */ /* 0x000e620008000a00 */
[----:B------:R-:W-:Y:S02]  /*00c0*/  IMAD R7, R0, 0x18, RZ ;  /* 0x0000001800077824 */ /* 0x000fe400078e02ff */
[----:B0-----:R-:W-:-:S04]  /*00d0*/  IMAD.WIDE.U32 R2, R5, 0x18, R2 ;  /* 0x0000001805027825 */ /* 0x001fc800078e0002 */
[----:B------:R-:W0:Y:S01]  /*00e0*/  LDC.64 R4, c[0x0][0x3a0] ;  /* 0x0000e800ff047b82 */ /* 0x000e220000000a00 */
[----:B------:R-:W-:-:S05]  /*00f0*/  IADD3 R3, PT, PT, R3, R7, RZ ;  /* 0x0000000703037210 */ /* 0x000fca0007ffe0ff */
[----:B-1----:R-:W2:Y:S04]  /*0100*/  LDG.E R0, desc[UR4][R2.64+0xc] ;  /* 0x00000c0402007981 */ /* 0x002ea8000c1e1900 */
[----:B------:R-:W3:Y:S04]  /*0110*/  LDG.E R6, desc[UR4][R2.64+0x10] ;  /* 0x0000100402067981 */ /* 0x000ee8000c1e1900 */
[----:B------:R-:W4:Y:S04]  /*0120*/  LDG.E R7, desc[UR4][R2.64+0x14] ;  /* 0x0000140402077981 */ /* 0x000f28000c1e1900 */
[----:B------:R-:W5:Y:S04]  /*0130*/  LDG.E R8, desc[UR4][R2.64] ;  /* 0x0000000402087981 */ /* 0x000f68000c1e1900 */
[----:B------:R-:W5:Y:S04]  /*0140*/  LDG.E R10, desc[UR4][R2.64+0x4] ;  /* 0x00000404020a7981 */ /* 0x000f68000c1e1900 */
[----:B------:R-:W5:Y:S01]  /*0150*/  LDG.E R12, desc[UR4][R2.64+0x8] ;  /* 0x00000804020c7981 */ /* 0x000f62000c1e1900 */
[----:B0-----:R-:W-:-:S04]  /*0160*/  IMAD R5, R5, -0x3d70a3d7, RZ ;  /* 0xc28f5c2905057824 */ /* 0x001fc800078e02ff */
[C---:B------:R-:W-:Y:S02]  /*0170*/  IMAD R9, R4.reuse, -0x70a3d70b, R5 ;  /* 0x8f5c28f504097824 */ /* 0x040fe400078e0205 */
[----:B------:R-:W-:-:S05]  /*0180*/  IMAD.WIDE.U32 R4, R4, -0x3d70a3d7, RZ ;  /* 0xc28f5c2904047825 */ /* 0x000fca00078e00ff */
[----:B------:R-:W-:-:S04]  /*0190*/  IADD3 R9, PT, PT, R5, R9, RZ ;  /* 0x0000000905097210 */ /* 0x000fc80007ffe0ff */
[----:B------:R-:W-:Y:S02]  /*01a0*/  SHF.R.W.U32 R5, R4, 0x2, R9 ;  /* 0x0000000204057819 */ /* 0x000fe40000001e09 */
[----:B------:R-:W-:Y:S02]  /*01b0*/  SHF.R.W.U32 R4, R9, 0x2, R4 ;  /* 0x0000000209047819 */ /* 0x000fe40000001e04 */
[----:B------:R-:W-:-:S04]  /*01c0*/  ISETP.GE.U32.AND P0, PT, R5, -0xa3d70a3, PT ;  /* 0xf5c28f5d0500780c */ /* 0x000fc80003f06070 */
[----:B------:R-:W-:-:S04]  /*01d0*/  ISETP.GE.U32.AND.EX P0, PT, R4, 0x28f5c28, PT, P0 ;  /* 0x028f5c280400780c */ /* 0x000fc80003f06100 */
[----:B------:R-:W-:-:S05]  /*01e0*/  FSEL R5, RZ, 0.10000000149011611938, P0 ;  /* 0x3dcccccdff057808 */ /* 0x000fca0000000000 */
[--C-:B--2---:R-:W-:Y:S01]  /*01f0*/  FADD R9, R0, R5.reuse ;  /* 0x0000000500097221 */ /* 0x104fe20000000000 */
[----:B---3--:R-:W-:-:S04]  /*0200*/  FADD R11, R6, R5 ;  /* 0x00000005060b7221 */ /* 0x008fc80000000000 */
[----:B------:R-:W-:Y:S01]  /*0210*/  STG.E desc[UR4][R2.64+0xc], R9 ;  /* 0x00000c0902007986 */ /* 0x000fe2000c101904 */
[----:B----4-:R-:W-:-:S03]  /*0220*/  FADD R7, R7, R5 ;  /* 0x0000000507077221 */ /* 0x010fc60000000000 */
[----:B------:R-:W-:Y:S01]  /*0230*/  STG.E desc[UR4][R2.64+0x10], R11 ;  /* 0x0000100b02007986 */ /* 0x000fe2000c101904 */
[----:B-----5:R-:W-:-:S03]  /*0240*/  FADD R5, R9, R8 ;  /* 0x0000000809057221 */ /* 0x020fc60000000000 */
[----:B------:R-:W-:Y:S01]  /*0250*/  STG.E desc[UR4][R2.64+0x14], R7 ;  /* 0x0000140702007986 */ /* 0x000fe2000c101904 */
[----:B------:R-:W-:-:S03]  /*0260*/  FADD R13, R11, R10 ;  /* 0x0000000a0b0d7221 */ /* 0x000fc60000000000 */
[----:B------:R-:W-:Y:S01]  /*0270*/  STG.E desc[UR4][R2.64], R5 ;  /* 0x0000000502007986 */ /* 0x000fe2000c101904 */
[----:B------:R-:W-:-:S03]  /*0280*/  FADD R15, R7, R12 ;  /* 0x0000000c070f7221 */ /* 0x000fc60000000000 */
[----:B------:R-:W-:Y:S04]  /*0290*/  STG.E desc[UR4][R2.64+0x4], R13 ;  /* 0x0000040d02007986 */ /* 0x000fe8000c101904 */
[----:B------:R-:W-:Y:S01]  /*02a0*/  STG.E desc[UR4][R2.64+0x8], R15 ;  /* 0x0000080f02007986 */ /* 0x000fe2000c101904 */
[----:B------:R-:W-:Y:S05]  /*02b0*/  EXIT ;  /* 0x000000000000794d */ /* 0x000fea0003800000 */
.L_x_0:
[----:B------:R-:W-:-:S00]  /*02c0*/  BRA `(.L_x_0) ;  /* 0xfffffffc00fc7947 */ /* 0x000fc0000383ffff */
[----:B------:R-:W-:-:S00]  /*02d0*/  NOP ;  /* 0x0000000000007918 */ /* 0x000fc00000000000 */
        /* <DEDUP_REMOVED lines=10> */
.L_x_6:


//--------------------- .text._Z14particleKernelP8ParticlemlP17curandStateXORWOWm --------------------------
	.section	.text._Z14particleKernelP8ParticlemlP17curandStateXORWOWm,"ax",@progbits
	.align	128
        .global         _Z14particleKernelP8ParticlemlP17curandStateXORWOWm
        .type           _Z14particleKernelP8ParticlemlP17curandStateXORWOWm,@function
        .size           _Z14particleKernelP8ParticlemlP17curandStateXORWOWm,(.L_x_7 - _Z14particleKernelP8ParticlemlP17curandStateXORWOWm)
        .other          _Z14particleKernelP8ParticlemlP17curandStateXORWOWm,@"STO_CUDA_ENTRY STV_DEFAULT"
_Z14particleKernelP8ParticlemlP17curandStateXORWOWm:
.text._Z14particleKernelP8ParticlemlP17curandStateXORWOWm:
[----:B------:R-:W-:Y:S01]  /*0000*/  LDC R1, c[0x0][0x37c] ;  /* 0x0000df00ff017b82 */ /* 0x000fe20000000800 */
[----:B------:R-:W0:Y:S07]  /*0010*/  S2R R0, SR_TID.X ;  /* 0x0000000000007919 */ /* 0x000e2e0000002100 */
[----:B------:R-:W0:Y:S01]  /*0020*/  S2UR UR4, SR_CTAID.X ;  /* 0x00000000000479c3 */ /* 0x000e220000002500 */
[----:B------:R-:W1:Y:S01]  /*0030*/  LDCU.64 UR6, c[0x0][0x3a0] ;  /* 0x00007400ff0677ac */ /* 0x000e620008000a00 */
[----:B------:R-:W2:Y:S06]  /*0040*/  LDCU.64 UR8, c[0x0][0x388] ;  /* 0x00007100ff0877ac */ /* 0x000eac0008000a00 */
[----:B------:R-:W0:Y:S01]  /*0050*/  LDC R5, c[0x0][0x360] ;  /* 0x0000d800ff057b82 */ /* 0x000e220000000800 */
[----:B-1----:R-:W-:-:S04]  /*0060*/  ISETP.NE.U32.AND P0, PT, RZ, UR6, PT ;  /* 0x00000006ff007c0c */ /* 0x002fc8000bf05070 */
[----:B------:R-:W-:Y:S01]  /*0070*/  ISETP.NE.AND.EX P0, PT, RZ, UR7, PT, P0 ;  /* 0x00000007ff007c0c */ /* 0x000fe2000bf05300 */
[----:B0-----:R-:W-:-:S05]  /*0080*/  IMAD R5, R5, UR4, R0 ;  /* 0x0000000405057c24 */ /* 0x001fca000f8e0200 */
[----:B--2---:R-:W-:Y:S02]  /*0090*/  ISETP.GE.U32.AND P1, PT, R5, UR8, PT ;  /* 0x0000000805007c0c */ /* 0x004fe4000bf26070 */
[----:B------:R-:W-:-:S04]  /*00a0*/  SHF.R.S32.HI R0, RZ, 0x1f, R5 ;  /* 0x0000001fff007819 */ /* 0x000fc80000011405 */
[----:B------:R-:W-:-:S13]  /*00b0*/  ISETP.GE.U32.OR.EX P0, PT, R0, UR9, !P0, P1 ;  /* 0x0000000900007c0c */ /* 0x000fda000c706510 */
[----:B------:R-:W-:Y:S05]  /*00c0*/  @P0 EXIT ;  /* 0x000000000000094d */ /* 0x000fea0003800000 */
[----:B------:R-:W0:Y:S01]  /*00d0*/  LDC.64 R2, c[0x0][0x380] ;  /* 0x0000e000ff027b82 */ /* 0x000e220000000a00 */
[----:B------:R-:W1:Y:S01]  /*00e0*/  LDCU.64 UR18, c[0x0][0x358] ;  /* 0x00006b00ff1277ac */ /* 0x000e620008000a00 */
[----:B------:R-:W-:Y:S02]  /*00f0*/  IMAD R7, R0, 0x18, RZ ;  /* 0x0000001800077824 */ /* 0x000fe400078e02ff */
[----:B0-----:R-:W-:-:S05]  /*0100*/  IMAD.WIDE.U32 R2, R5, 0x18, R2 ;  /* 0x0000001805027825 */ /* 0x001fca00078e0002 */
[----:B------:R-:W-:-:S05]  /*0110*/  IADD3 R3, PT, PT, R3, R7, RZ ;  /* 0x0000000703037210 */ /* 0x000fca0007ffe0ff */
[----:B-1----:R0:W5:Y:S04]  /*0120*/  LDG.E R9, desc[UR18][R2.64+0xc] ;  /* 0x00000c1202097981 */ /* 0x002168000c1e1900 */
[----:B------:R0:W5:Y:S04]  /*0130*/  LDG.E R11, desc[UR18][R2.64+0x10] ;  /* 0x00001012020b7981 */ /* 0x000168000c1e1900 */
[----:B------:R0:W5:Y:S04]  /*0140*/  LDG.E R13, desc[UR18][R2.64+0x14] ;  /* 0x00001412020d7981 */ /* 0x000168000c1e1900 */
[----:B------:R0:W5:Y:S04]  /*0150*/  LDG.E R8, desc[UR18][R2.64] ;  /* 0x0000001202087981 */ /* 0x000168000c1e1900 */
[----:B------:R0:W5:Y:S04]  /*0160*/  LDG.E R10, desc[UR18][R2.64+0x4] ;  /* 0x00000412020a7981 */ /* 0x000168000c1e1900 */
[----:B------:R0:W5:Y:S01]  /*0170*/  LDG.E R12, desc[UR18][R2.64+0x8] ;  /* 0x00000812020c7981 */ /* 0x000162000c1e1900 */
[----:B------:R-:W-:Y:S01]  /*0180*/  UIADD3 UR5, UP0, UPT, UR6, -0x1, URZ ;  /* 0xffffffff06057890 */ /* 0x000fe2000ff1e0ff */
[----:B------:R-:W-:Y:S01]  /*0190*/  HFMA2 R0, -RZ, RZ, 0, 0 ;  /* 0x00000000ff007431 */ /* 0x000fe200000001ff */
[----:B------:R-:W-:Y:S01]  /*01a0*/  MOV R4, RZ ;  /* 0x000000ff00047202 */ /* 0x000fe20000000f00 */
[----:B------:R-:W-:-:S02]  /*01b0*/  ULOP3.LUT UR17, UR6, 0x3, URZ, 0xc0, !UPT ;  /* 0x0000000306117892 */ /* 0x000fc4000f8ec0ff */
[----:B------:R-:W-:Y:S02]  /*01c0*/  UIADD3.X UR4, UPT, UPT, UR7, -0x1, URZ, UP0, !UPT ;  /* 0xffffffff07047890 */ /* 0x000fe400087fe4ff */
[----:B------:R-:W-:Y:S01]  /*01d0*/  UISETP.GE.U32.AND UP0, UPT, UR5, 0x3, UPT ;  /* 0x000000030500788c */ /* 0x000fe2000bf06070 */
[----:B------:R-:W-:-:S03]  /*01e0*/  UMOV UR8, URZ ;  /* 0x000000ff00087c82 */ /* 0x000fc60008000000 */
[----:B------:R-:W-:-:S09]  /*01f0*/  UISETP.GE.U32.AND.EX UP0, UPT, UR4, URZ, UPT, UP0 ;  /* 0x000000ff0400728c */ /* 0x000fd2000bf06100 */
[----:B0-----:R-:W-:Y:S05]  /*0200*/  BRA.U !UP0, `(.L_x_1) ;  /* 0x0000000108ec7547 */ /* 0x001fea000b800000 */
[----:B------:R-:W0:Y:S01]  /*0210*/  LDC R4, c[0x0][0x3a4] ;  /* 0x0000e900ff047b82 */ /* 0x000e220000000800 */
[----:B------:R-:W-:Y:S01]  /*0220*/  ULOP3.LUT UR4, UR6, 0xfffffffc, URZ, 0xc0, !UPT ;  /* 0xfffffffc06047892 */ /* 0x000fe2000f8ec0ff */
[----:B------:R-:W-:Y:S02]  /*0230*/  UMOV UR7, URZ ;  /* 0x000000ff00077c82 */ /* 0x000fe40008000000 */
[----:B------:R-:W-:Y:S01]  /*0240*/  UMOV UR6, URZ ;  /* 0x000000ff00067c82 */ /* 0x000fe20008000000 */
[----:B------:R-:W-:Y:S02]  /*0250*/  UMOV UR5, URZ ;  /* 0x000000ff00057c82 */ /* 0x000fe40008000000 */
[----:B------:R-:W-:Y:S02]  /*0260*/  MOV R0, UR4 ;  /* 0x0000000400007c02 */ /* 0x000fe40008000f00 */
[----:B------:R-:W-:Y:S01]  /*0270*/  MOV R7, UR4 ;  /* 0x0000000400077c02 */ /* 0x000fe20008000f00 */
[----:B------:R-:W-:Y:S01]  /*0280*/  UMOV UR4, URZ ;  /* 0x000000ff00047c82 */ /* 0x000fe20008000000 */
[----:B0-----:R-:W-:-:S07]  /*0290*/  MOV R5, R4 ;  /* 0x0000000400057202 */ /* 0x001fce0000000f00 */
.L_x_2:
[----:B------:R-:W-:Y:S02]  /*02a0*/  USHF.R.U32.HI UR16, URZ, 0x2, UR5 ;  /* 0x00000002ff107899 */ /* 0x000fe40008011605 */
[----:B------:R-:W-:Y:S02]  /*02b0*/  USHF.R.U64 UR9, UR4, 0x2, UR5 ;  /* 0x0000000204097899 */ /* 0x000fe40008001205 */
[----:B------:R-:W-:-:S04]  /*02c0*/  UIMAD.WIDE.U32 UR10, UR16, 0x5c28f5c3, URZ ;  /* 0x5c28f5c3100a78a5 */ /* 0x000fc8000f8e00ff */
[----:B------:R-:W-:Y:S02]  /*02d0*/  UIMAD.WIDE.U32 UR12, UP0, UR9, 0x28f5c28f, UR10 ;  /* 0x28f5c28f090c78a5 */ /* 0x000fe4000f80000a */
[----:B------:R-:W-:Y:S02]  /*02e0*/  UIMAD.WIDE.U32 UR10, UR9, 0x5c28f5c3, URZ ;  /* 0x5c28f5c3090a78a5 */ /* 0x000fe4000f8e00ff */
[----:B------:R-:W-:Y:S02]  /*02f0*/  UIADD3.X UR15, UPT, UPT, URZ, URZ, URZ, UP0, !UPT ;  /* 0x000000ffff0f7290 */ /* 0x000fe400087fe4ff */
[----:B------:R-:W-:Y:S01]  /*0300*/  UIADD3 URZ, UP0, UPT, UR11, UR12, URZ ;  /* 0x0000000c0bff7290 */ /* 0x000fe2000ff1e0ff */
[----:B------:R-:W-:-:S03]  /*0310*/  UMOV UR14, UR13 ;  /* 0x0000000d000e7c82 */ /* 0x000fc60008000000 */
[----:B------:R-:W-:Y:S02]  /*0320*/  UIMAD.WIDE.U32.X UR10, UR16, 0x28f5c28f, UR14, UP0 ;  /* 0x28f5c28f100a78a5 */ /* 0x000fe400080e040e */
[----:B------:R-:W-:Y:S02]  /*0330*/  UIADD3 UR4, UP0, UPT, UR4, 0x4, URZ ;  /* 0x0000000404047890 */ /* 0x000fe4000ff1e0ff */
[----:B------:R-:W-:Y:S02]  /*0340*/  USHF.R.U64 UR10, UR10, 0x2, UR11 ;  /* 0x000000020a0a7899 */ /* 0x000fe4000800120b */
[----:B------:R-:W-:Y:S02]  /*0350*/  USHF.R.U32.HI UR9, URZ, 0x2, UR11 ;  /* 0x00000002ff097899 */ /* 0x000fe4000801160b */
[----:B------:R-:W-:Y:S02]  /*0360*/  UIMAD.WIDE.U32 UR10, UR10, 0x64, UR6 ;  /* 0x000000640a0a78a5 */ /* 0x000fe4000f8e0006 */
[----:B------:R-:W-:-:S02]  /*0370*/  UIMAD UR9, UR9, 0x64, URZ ;  /* 0x00000064090978a4 */ /* 0x000fc4000f8e02ff */
[----:B------:R-:W-:Y:S02]  /*0380*/  UIADD3 UR6, UP1, UPT, UR6, -0x4, URZ ;  /* 0xfffffffc06067890 */ /* 0x000fe4000ff3e0ff */
[----:B------:R-:W-:Y:S01]  /*0390*/  UIADD3 UR9, UPT, UPT, UR11, UR9, URZ ;  /* 0x000000090b097290 */ /* 0x000fe2000fffe0ff */
[----:B------:R-:W-:Y:S01]  /*03a0*/  ISETP.NE.U32.AND P0, PT, RZ, UR10, PT ;  /* 0x0000000aff007c0c */ /* 0x000fe2000bf05070 */
[----:B------:R-:W-:Y:S02]  /*03b0*/  UIADD3.X UR5, UPT, UPT, URZ, UR5, URZ, UP0, !UPT ;  /* 0x00000005ff057290 */ /* 0x000fe400087fe4ff */
[----:B------:R-:W-:Y:S02]  /*03c0*/  UIADD3.X UR7, UPT, UPT, UR7, -0x1, URZ, UP1, !UPT ;  /* 0xffffffff07077890 */ /* 0x000fe40008ffe4ff */
[----:B------:R-:W-:-:S04]  /*03d0*/  ISETP.NE.AND.EX P0, PT, RZ, UR9, PT, P0 ;  /* 0x00000009ff007c0c */ /* 0x000fc8000bf05300 */
[----:B------:R-:W-:Y:S02]  /*03e0*/  FSEL R6, RZ, 0.10000000149011611938, P0 ;  /* 0x3dcccccdff067808 */ /* 0x000fe40000000000 */
[----:B------:R-:W-:-:S03]  /*03f0*/  IADD3 R7, P0, PT, R7, -0x4, RZ ;  /* 0xfffffffc07077810 */ /* 0x000fc60007f1e0ff */
[C---:B-----5:R-:W-:Y:S01]  /*0400*/  FADD R9, R6.reuse, R9 ;  /* 0x0000000906097221 */ /* 0x060fe20000000000 */
[----:B------:R-:W-:Y:S01]  /*0410*/  IADD3.X R5, PT, PT, R5, -0x1, RZ, P0, !PT ;  /* 0xffffffff05057810 */ /* 0x000fe200007fe4ff */
[C---:B------:R-:W-:Y:S01]  /*0420*/  FADD R11, R6.reuse, R11 ;  /* 0x0000000b060b7221 */ /* 0x040fe20000000000 */
[----:B------:R-:W-:Y:S01]  /*0430*/  FADD R13, R6, R13 ;  /* 0x0000000d060d7221 */ /* 0x000fe20000000000 */
[----:B------:R-:W-:Y:S01]  /*0440*/  ISETP.NE.U32.AND P0, PT, R7, RZ, PT ;  /* 0x000000ff0700720c */ /* 0x000fe20003f05070 */
[----:B------:R-:W-:Y:S01]  /*0450*/  FADD R8, R9, R8 ;  /* 0x0000000809087221 */ /* 0x000fe20000000000 */
[----:B------:R-:W-:Y:S01]  /*0460*/  FADD R10, R11, R10 ;  /* 0x0000000a0b0a7221 */ /* 0x000fe20000000000 */
[----:B------:R-:W-:Y:S01]  /*0470*/  FADD R12, R13, R12 ;  /* 0x0000000c0d0c7221 */ /* 0x000fe20000000000 */
[----:B------:R-:W-:Y:S01]  /*0480*/  ISETP.NE.AND.EX P0, PT, R5, RZ, PT, P0 ;  /* 0x000000ff0500720c */ /* 0x000fe20003f05300 */
[----:B------:R-:W-:Y:S01]  /*0490*/  FADD R9, RZ, R9 ;  /* 0x00000009ff097221 */ /* 0x000fe20000000000 */
[----:B------:R-:W-:Y:S01]  /*04a0*/  FADD R11, RZ, R11 ;  /* 0x0000000bff0b7221 */ /* 0x000fe20000000000 */
[----:B------:R-:W-:-:S02]  /*04b0*/  FADD R13, RZ, R13 ;  /* 0x0000000dff0d7221 */ /* 0x000fc40000000000 */
[----:B------:R-:W-:Y:S01]  /*04c0*/  FADD R8, R8, R9 ;  /* 0x0000000908087221 */ /* 0x000fe20000000000 */
[----:B------:R-:W-:Y:S01]  /*04d0*/  FADD R10, R10, R11 ;  /* 0x0000000b0a0a7221 */ /* 0x000fe20000000000 */
[----:B------:R-:W-:Y:S01]  /*04e0*/  FADD R12, R12, R13 ;  /* 0x0000000d0c0c7221 */ /* 0x000fe20000000000 */
[----:B------:R-:W-:Y:S01]  /*04f0*/  FADD R9, RZ, R9 ;  /* 0x00000009ff097221 */ /* 0x000fe20000000000 */
[----:B------:R-:W-:Y:S01]  /*0500*/  FADD R11, RZ, R11 ;  /* 0x0000000bff0b7221 */ /* 0x000fe20000000000 */
[----:B------:R-:W-:Y:S02]  /*0510*/  FADD R13, RZ, R13 ;  /* 0x0000000dff0d7221 */ /* 0x000fe40000000000 */
[----:B------:R-:W-:Y:S01]  /*0520*/  FADD R8, R8, R9 ;  /* 0x0000000908087221 */ /* 0x000fe20000000000 */
[----:B------:R-:W-:Y:S01]  /*0530*/  FADD R10, R10, R11 ;  /* 0x0000000b0a0a7221 */ /* 0x000fe20000000000 */
[----:B------:R-:W-:Y:S01]  /*0540*/  FADD R12, R12, R13 ;  /* 0x0000000d0c0c7221 */ /* 0x000fe20000000000 */
[----:B------:R-:W-:Y:S01]  /*0550*/  FADD R9, RZ, R9 ;  /* 0x00000009ff097221 */ /* 0x000fe20000000000 */
[----:B------:R-:W-:Y:S01]  /*0560*/  FADD R11, RZ, R11 ;  /* 0x0000000bff0b7221 */ /* 0x000fe20000000000 */
[----:B------:R-:W-:-:S02]  /*0570*/  FADD R13, RZ, R13 ;  /* 0x0000000dff0d7221 */ /* 0x000fc40000000000 */
[----:B------:R-:W-:Y:S01]  /*0580*/  FADD R8, R8, R9 ;  /* 0x0000000908087221 */ /* 0x000fe20000000000 */
[----:B------:R-:W-:Y:S01]  /*0590*/  FADD R10, R10, R11 ;  /* 0x0000000b0a0a7221 */ /* 0x000fe20000000000 */
[----:B------:R-:W-:Y:S01]  /*05a0*/  FADD R12, R12, R13 ;  /* 0x0000000d0c0c7221 */ /* 0x000fe20000000000 */
[----:B------:R-:W-:Y:S06]  /*05b0*/  @P0 BRA `(.L_x_2) ;  /* 0xfffffffc00380947 */ /* 0x000fec000383ffff */
.L_x_1:
[----:B------:R-:W-:-:S04]  /*05c0*/  UISETP.NE.U32.AND UP0, UPT, UR17, URZ, UPT ;  /* 0x000000ff1100728c */ /* 0x000fc8000bf05070 */
[----:B------:R-:W-:-:S09]  /*05d0*/  UISETP.NE.AND.EX UP0, UPT, UR8, URZ, UPT, UP0 ;  /* 0x000000ff0800728c */ /* 0x000fd2000bf05300 */
[----:B------:R-:W-:Y:S05]  /*05e0*/  BRA.U !UP0, `(.L_x_3) ;  /* 0x0000000108587547 */ /* 0x000fea000b800000 */
.L_x_4:
[----:B------:R-:W-:Y:S01]  /*05f0*/  IMAD R5, R4, -0x3d70a3d7, RZ ;  /* 0xc28f5c2904057824 */ /* 0x000fe200078e02ff */
[----:B------:R-:W-:Y:S01]  /*0600*/  UIADD3 UR17, UP0, UPT, UR17, -0x1, URZ ;  /* 0xffffffff11117890 */ /* 0x000fe2000ff1e0ff */
[----:B------:R-:W-:-:S03]  /*0610*/  IMAD.WIDE.U32 R6, R0, -0x3d70a3d7, RZ ;  /* 0xc28f5c2900067825 */ /* 0x000fc600078e00ff */
[----:B------:R-:W-:Y:S01]  /*0620*/  UIADD3.X UR8, UPT, UPT, UR8, -0x1, URZ, UP0, !UPT ;  /* 0xffffffff08087890 */ /* 0x000fe200087fe4ff */
[----:B------:R-:W-:Y:S01]  /*0630*/  IMAD R5, R0, -0x70a3d70b, R5 ;  /* 0x8f5c28f500057824 */ /* 0x000fe200078e0205 */
[----:B------:R-:W-:-:S04]  /*0640*/  UISETP.NE.U32.AND UP0, UPT, UR17, URZ, UPT ;  /* 0x000000ff1100728c */ /* 0x000fc8000bf05070 */
[----:B------:R-:W-:Y:S01]  /*0650*/  IADD3 R5, PT, PT, R7, R5, RZ ;  /* 0x0000000507057210 */ /* 0x000fe20007ffe0ff */
[----:B------:R-:W-:-:S03]  /*0660*/  UISETP.NE.AND.EX UP0, UPT, UR8, URZ, UPT, UP0 ;  /* 0x000000ff0800728c */ /* 0x000fc6000bf05300 */
[----:B------:R-:W-:Y:S02]  /*0670*/  SHF.R.W.U32 R7, R6, 0x2, R5 ;  /* 0x0000000206077819 */ /* 0x000fe40000001e05 */
[----:B------:R-:W-:Y:S02]  /*0680*/  SHF.R.W.U32 R6, R5, 0x2, R6 ;  /* 0x0000000205067819 */ /* 0x000fe40000001e06 */
[----:B------:R-:W-:-:S04]  /*0690*/  ISETP.GE.U32.AND P0, PT, R7, -0xa3d70a3, PT ;  /* 0xf5c28f5d0700780c */ /* 0x000fc80003f06070 */
[----:B------:R-:W-:-:S04]  /*06a0*/  ISETP.GE.U32.AND.EX P0, PT, R6, 0x28f5c28, PT, P0 ;  /* 0x028f5c280600780c */ /* 0x000fc80003f06100 */
[----:B------:R-:W-:Y:S02]  /*06b0*/  FSEL R6, RZ, 0.10000000149011611938, P0 ;  /* 0x3dcccccdff067808 */ /* 0x000fe40000000000 */
[----:B------:R-:W-:-:S03]  /*06c0*/  IADD3 R0, P0, PT, R0, 0x1, RZ ;  /* 0x0000000100007810 */ /* 0x000fc60007f1e0ff */
[C---:B-----5:R-:W-:Y:S01]  /*06d0*/  FADD R9, R6.reuse, R9 ;  /* 0x0000000906097221 */ /* 0x060fe20000000000 */
[C---:B------:R-:W-:Y:S01]  /*06e0*/  FADD R11, R6.reuse, R11 ;  /* 0x0000000b060b7221 */ /* 0x040fe20000000000 */
[----:B------:R-:W-:Y:S01]  /*06f0*/  FADD R13, R6, R13 ;  /* 0x0000000d060d7221 */ /* 0x000fe20000000000 */
[----:B------:R-:W-:Y:S01]  /*0700*/  IADD3.X R4, PT, PT, RZ, R4, RZ, P0, !PT ;  /* 0x00000004ff047210 */ /* 0x000fe200007fe4ff */
[----:B------:R-:W-:Y:S01]  /*0710*/  FADD R8, R9, R8 ;  /* 0x0000000809087221 */ /* 0x000fe20000000000 */
[----:B------:R-:W-:Y:S01]  /*0720*/  FADD R10, R11, R10 ;  /* 0x0000000a0b0a7221 */ /* 0x000fe20000000000 */
[----:B------:R-:W-:Y:S01]  /*0730*/  FADD R12, R13, R12 ;  /* 0x0000000c0d0c7221 */ /* 0x000fe20000000000 */
[----:B------:R-:W-:Y:S06]  /*0740*/  BRA.U UP0, `(.L_x_4) ;  /* 0xfffffffd00a87547 */ /* 0x000fec000b83ffff */
.L_x_3:
[----:B-----5:R-:W-:Y:S04]  /*0750*/  STG.E desc[UR18][R2.64+0xc], R9 ;  /* 0x00000c0902007986 */ /* 0x020fe8000c101912 */
[----:B------:R-:W-:Y:S04]  /*0760*/  STG.E desc[UR18][R2.64+0x10], R11 ;  /* 0x0000100b02007986 */ /* 0x000fe8000c101912 */
[----:B------:R-:W-:Y:S04]  /*0770*/  STG.E desc[UR18][R2.64+0x14], R13 ;  /* 0x0000140d02007986 */ /* 0x000fe8000c101912 */
[----:B------:R-:W-:Y:S04]  /*0780*/  STG.E desc[UR18][R2.64], R8 ;  /* 0x0000000802007986 */ /* 0x000fe8000c101912 */
[----:B------:R-:W-:Y:S04]  /*0790*/  STG.E desc[UR18][R2.64+0x4], R10 ;  /* 0x0000040a02007986 */ /* 0x000fe8000c101912 */
[----:B------:R-:W-:Y:S01]  /*07a0*/  STG.E desc[UR18][R2.64+0x8], R12 ;  /* 0x0000080c02007986 */ /* 0x000fe2000c101912 */
[----:B------:R-:W-:Y:S05]  /*07b0*/  EXIT ;  /* 0x000000000000794d */ /* 0x000fea0003800000 */
.L_x_5:
        /* <DEDUP_REMOVED lines=12> */
.L_x_7:


//--------------------- .nv.global.init           --------------------------
	.section	.nv.global.init,"aw",@progbits
	.align	4
.nv.global.init:
	.type		mrg32k3aM1SubSeq,@object
	.size		mrg32k3aM1SubSeq,(mrg32k3aM2SubSeq - mrg32k3aM1SubSeq)
mrg32k3aM1SubSeq:
        /*0000*/ 	.byte	0x0b, 0xcc, 0xee, 0x04, 0x73, 0x29, 0x8b, 0x6f, 0xf6, 0x53, 0x03, 0xf6, 0x23, 0xf6, 0xea, 0xda
        /* <DEDUP_REMOVED lines=125> */
	.type		mrg32k3aM2SubSeq,@object
	.size		mrg32k3aM2SubSeq,(mrg32k3aM1 - mrg32k3aM2SubSeq)
mrg32k3aM2SubSeq:
        /* <DEDUP_REMOVED lines=126> */
	.type		mrg32k3aM1,@object
	.size		mrg32k3aM1,(mrg32k3aM1Seq - mrg32k3aM1)
mrg32k3aM1:
        /* <DEDUP_REMOVED lines=144> */
	.type		mrg32k3aM1Seq,@object
	.size		mrg32k3aM1Seq,(mrg32k3aM2 - mrg32k3aM1Seq)
mrg32k3aM1Seq:
        /* <DEDUP_REMOVED lines=144> */
	.type		mrg32k3aM2,@object
	.size		mrg32k3aM2,(mrg32k3aM2Seq - mrg32k3aM2)
mrg32k3aM2:
        /* <DEDUP_REMOVED lines=144> */
	.type		mrg32k3aM2Seq,@object
	.size		mrg32k3aM2Seq,(precalc_xorwow_matrix - mrg32k3aM2Seq)
mrg32k3aM2Seq:
        /* <DEDUP_REMOVED lines=144> */
	.type		precalc_xorwow_matrix,@object
	.size		precalc_xorwow_matrix,(precalc_xorwow_offset_matrix - precalc_xorwow_matrix)
precalc_xorwow_matrix:
        /* <DEDUP_REMOVED lines=6400> */
	.type		precalc_xorwow_offset_matrix,@object
	.size		precalc_xorwow_offset_matrix,(.L_1 - precalc_xorwow_offset_matrix)
precalc_xorwow_offset_matrix:
        /* <DEDUP_REMOVED lines=6400> */
.L_1:


//--------------------- .nv.shared.reserved.0     --------------------------
	.section	.nv.shared.reserved.0,"aw",@nobits
	.weak		__nv_reservedSMEM_offset_0_alias
	.size		__nv_reservedSMEM_offset_0_alias, 0, 64
	.other		__nv_reservedSMEM_offset_0_alias,@"STO_CUDA_RESERVED_SHARED STV_DEFAULT"
__nv_reservedSMEM_offset_0_alias:
	.zero		0
	.zero		64


//--------------------- .nv.constant0._Z12simpleKernelP8ParticlemlP17curandStateXORWOWm --------------------------
	.section	.nv.constant0._Z12simpleKernelP8ParticlemlP17curandStateXORWOWm,"a",@progbits
	.sectionflags	@""
	.align	4
.nv.constant0._Z12simpleKernelP8ParticlemlP17curandStateXORWOWm:
	.zero		936


//--------------------- .nv.constant0._Z14particleKernelP8ParticlemlP17curandStateXORWOWm --------------------------
	.section	.nv.constant0._Z14particleKernelP8ParticlemlP17curandStateXORWOWm,"a",@progbits
	.sectionflags	@""
	.align	4
.nv.constant0._Z14particleKernelP8ParticlemlP17curandStateXORWOWm:
	.zero		936


//--------------------- SYMBOLS --------------------------

	.type		.nv.reservedSmem.offset0,@object
	.size		.nv.reservedSmem.offset0,0x4
